	.headerflags	@"EF_CUDA_TEXMODE_UNIFIED EF_CUDA_64BIT_ADDRESS EF_CUDA_ACCELERATORS EF_CUDA_SM90 EF_CUDA_VIRTUAL_SM(EF_CUDA_SM90)"
	.elftype	@"ET_EXEC"


//--------------------- .nv.info                  --------------------------
	.section	.nv.info,"",@"SHT_CUDA_INFO"
	.align	4


	//----- nvinfo : EIATTR_REGCOUNT
	.align		4
        /*0000*/ 	.byte	0x04, 0x2f
        /*0002*/ 	.short	(.L_1 - .L_0)
	.align		4
.L_0:
        /*0004*/ 	.word	index@(triton_poi_fused_max_pool2d_with_indices_7)
        /*0008*/ 	.word	0x00000020


	//----- nvinfo : EIATTR_MIN_STACK_SIZE
	.align		4
.L_1:
        /*000c*/ 	.byte	0x04, 0x12
        /*000e*/ 	.short	(.L_3 - .L_2)
	.align		4
.L_2:
        /*0010*/ 	.word	index@(triton_poi_fused_max_pool2d_with_indices_7)
        /*0014*/ 	.word	0x00000000


	//----- nvinfo : EIATTR_FRAME_SIZE
	.align		4
.L_3:
        /*0018*/ 	.byte	0x04, 0x11
        /*001a*/ 	.short	(.L_5 - .L_4)
	.align		4
.L_4:
        /*001c*/ 	.word	index@(triton_poi_fused_max_pool2d_with_indices_7)
        /*0020*/ 	.word	0x00000000


	//----- nvinfo : EIATTR_MIN_STACK_SIZE
	.align		4
.L_5:
        /*0024*/ 	.byte	0x04, 0x12
        /*0026*/ 	.short	(.L_7 - .L_6)
	.align		4
.L_6:
        /*0028*/ 	.word	index@(triton_poi_fused_max_pool2d_with_indices_7)
        /*002c*/ 	.word	0x00000000
.L_7:


//--------------------- .nv.info.triton_poi_fused_max_pool2d_with_indices_7 --------------------------
	.section	.nv.info.triton_poi_fused_max_pool2d_with_indices_7,"",@"SHT_CUDA_INFO"
	.sectionflags	@""
	.align	4


	//----- nvinfo : EIATTR_CUDA_API_VERSION
	.align		4
        /*0000*/ 	.byte	0x04, 0x37
        /*0002*/ 	.short	(.L_9 - .L_8)
.L_8:
        /*0004*/ 	.word	0x0000007c


	//----- nvinfo : EIATTR_KPARAM_INFO
	.align		4
.L_9:
        /*0008*/ 	.byte	0x04, 0x17
        /*000a*/ 	.short	(.L_11 - .L_10)
.L_10:
        /*000c*/ 	.word	0x00000000
        /*0010*/ 	.short	0x0003
        /*0012*/ 	.short	0x0018
        /*0014*/ 	.byte	0x00, 0xf0, 0x11, 0x00


	//----- nvinfo : EIATTR_KPARAM_INFO
	.align		4
.L_11:
        /*0018*/ 	.byte	0x04, 0x17
        /*001a*/ 	.short	(.L_13 - .L_12)
.L_12:
        /*001c*/ 	.word	0x00000000
        /*0020*/ 	.short	0x0002
        /*0022*/ 	.short	0x0010
        /*0024*/ 	.byte	0x00, 0xf4, 0x21, 0x00


	//----- nvinfo : EIATTR_KPARAM_INFO
	.align		4
.L_13:
        /*0028*/ 	.byte	0x04, 0x17
        /*002a*/ 	.short	(.L_15 - .L_14)
.L_14:
        /*002c*/ 	.word	0x00000000
        /*0030*/ 	.short	0x0001
        /*0032*/ 	.short	0x0008
        /*0034*/ 	.byte	0x00, 0xf4, 0x21, 0x00


	//----- nvinfo : EIATTR_KPARAM_INFO
	.align		4
.L_15:
        /*0038*/ 	.byte	0x04, 0x17
        /*003a*/ 	.short	(.L_17 - .L_16)
.L_16:
        /*003c*/ 	.word	0x00000000
        /*0040*/ 	.short	0x0000
        /*0042*/ 	.short	0x0000
        /*0044*/ 	.byte	0x00, 0xf4, 0x21, 0x00


	//----- nvinfo : EIATTR_SPARSE_MMA_MASK
	.align		4
.L_17:
        /*0048*/ 	.byte	0x03, 0x50
        /*004a*/ 	.short	0x0000


	//----- nvinfo : EIATTR_MAXREG_COUNT
	.align		4
        /*004c*/ 	.byte	0x03, 0x1b
        /*004e*/ 	.short	0x00ff


	//----- nvinfo : EIATTR_EXIT_INSTR_OFFSETS
	.align		4
        /*0050*/ 	.byte	0x04, 0x1c
        /*0052*/ 	.short	(.L_19 - .L_18)


	//   ....[0]....
.L_18:
        /*0054*/ 	.word	0x00000800


	//----- nvinfo : EIATTR_REQNTID
	.align		4
.L_19:
        /*0058*/ 	.byte	0x04, 0x10
        /*005a*/ 	.short	(.L_21 - .L_20)
.L_20:
        /*005c*/ 	.word	0x00000080
        /*0060*/ 	.word	0x00000001
        /*0064*/ 	.word	0x00000001


	//----- nvinfo : EIATTR_CBANK_PARAM_SIZE
	.align		4
.L_21:
        /*0068*/ 	.byte	0x03, 0x19
        /*006a*/ 	.short	0x001c


	//----- nvinfo : EIATTR_PARAM_CBANK
	.align		4
        /*006c*/ 	.byte	0x04, 0x0a
        /*006e*/ 	.short	(.L_23 - .L_22)
	.align		4
.L_22:
        /*0070*/ 	.word	index@(.nv.constant0.triton_poi_fused_max_pool2d_with_indices_7)
        /*0074*/ 	.short	0x0210
        /*0076*/ 	.short	0x001c


	//----- nvinfo : EIATTR_SW_WAR
	.align		4
.L_23:
        /*0078*/ 	.byte	0x04, 0x36
        /*007a*/ 	.short	(.L_25 - .L_24)
.L_24:
        /*007c*/ 	.word	0x00000008
.L_25:


//--------------------- .nv.callgraph             --------------------------
	.section	.nv.callgraph,"",@"SHT_CUDA_CALLGRAPH"
	.align	4
	.sectionentsize	8
	.align		4
        /*0000*/ 	.word	0x00000000
	.align		4
        /*0004*/ 	.word	0xffffffff
	.align		4
        /*0008*/ 	.word	0x00000000
	.align		4
        /*000c*/ 	.word	0xfffffffe
	.align		4
        /*0010*/ 	.word	0x00000000
	.align		4
        /*0014*/ 	.word	0xfffffffd
	.align		4
        /*0018*/ 	.word	0x00000000
	.align		4
        /*001c*/ 	.word	0xfffffffc


//--------------------- .text.triton_poi_fused_max_pool2d_with_indices_7 --------------------------
	.section	.text.triton_poi_fused_max_pool2d_with_indices_7,"ax",@progbits
	.align	128
        .global         triton_poi_fused_max_pool2d_with_indices_7
        .type           triton_poi_fused_max_pool2d_with_indices_7,@function
        .size           triton_poi_fused_max_pool2d_with_indices_7,(.L_x_1 - triton_poi_fused_max_pool2d_with_indices_7)
        .other          triton_poi_fused_max_pool2d_with_indices_7,@"STO_CUDA_ENTRY STV_DEFAULT"
triton_poi_fused_max_pool2d_with_indices_7:
.text.triton_poi_fused_max_pool2d_with_indices_7:
[----:B------:R-:W-:Y:S01]  /*0000*/  LDC R1, c[0x0][0x28] ;  /* 0x00000a00ff017b82 */ /* 0x000fe20000000800 */
[----:B------:R-:W1:Y:S07]  /*0010*/  S2R R0, SR_TID.X ;  /* 0x0000000000007919 */ /* 0x000e6e0000002100 */
[----:B------:R-:W2:Y:S01]  /*0020*/  LDC.64 R10, c[0x0][0x210] ;  /* 0x00008400ff0a7b82 */ /* 0x000ea20000000a00 */
[----:B------:R-:W-:Y:S01]  /*0030*/  ULDC.64 UR4, c[0x0][0x208] ;  /* 0x0000820000047ab9 */ /* 0x000fe20000000a00 */
[----:B------:R-:W-:Y:S01]  /*0040*/  ULDC.64 UR6, c[0x0][0x220] ;  /* 0x0000880000067ab9 */ /* 0x000fe20000000a00 */
[----:B------:R-:W3:Y:S01]  /*0050*/  S2R R3, SR_CTAID.X ;  /* 0x0000000000037919 */ /* 0x000ee20000002500 */
[----:B-1----:R-:W-:Y:S01]  /*0060*/  IMAD.SHL.U32 R0, R0, 0x4, RZ ;  /* 0x0000000400007824 */ /* 0x002fe200078e00ff */
[----:B---3--:R-:W-:-:S04]  /*0070*/  SHF.R.S32.HI R5, RZ, 0x16, R3 ;  /* 0x00000016ff057819 */ /* 0x008fc80000011403 */
[----:B------:R-:W-:Y:S02]  /*0080*/  LOP3.LUT R0, R0, 0x1fc, RZ, 0xc0, !PT ;  /* 0x000001fc00007812 */ /* 0x000fe400078ec0ff */
[----:B------:R-:W-:-:S03]  /*0090*/  SGXT R5, R5, 0x1 ;  /* 0x000000010505781a */ /* 0x000fc60000000200 */
[----:B------:R-:W-:-:S04]  /*00a0*/  IMAD R0, R3, 0x200, R0 ;  /* 0x0000020003007824 */ /* 0x000fc800078e0200 */
[C---:B------:R-:W-:Y:S01]  /*00b0*/  VIADD R12, R0.reuse, 0x2 ;  /* 0x00000002000c7836 */ /* 0x040fe20000000000 */
[----:B------:R-:W-:Y:S01]  /*00c0*/  SHF.R.S32.HI R3, RZ, 0x1f, R0 ;  /* 0x0000001fff037819 */ /* 0x000fe20000011400 */
[C---:B------:R-:W-:Y:S02]  /*00d0*/  VIADD R8, R0.reuse, 0x3 ;  /* 0x0000000300087836 */ /* 0x040fe40000000000 */
[----:B------:R-:W-:Y:S01]  /*00e0*/  VIADD R9, R0, 0x1 ;  /* 0x0000000100097836 */ /* 0x000fe20000000000 */
[----:B------:R-:W-:Y:S02]  /*00f0*/  LEA.HI R4, R3, R0, RZ, 0x4 ;  /* 0x0000000003047211 */ /* 0x000fe400078f20ff */
[C---:B------:R-:W-:Y:S02]  /*0100*/  LEA.HI R2, R5.reuse, R12, RZ, 0x4 ;  /* 0x0000000c05027211 */ /* 0x040fe400078f20ff */
[----:B------:R-:W-:Y:S01]  /*0110*/  LEA.HI R6, R5, R8, RZ, 0x4 ;  /* 0x0000000805067211 */ /* 0x000fe200078f20ff */
[----:B------:R-:W-:Y:S01]  /*0120*/  IMAD.SHL.U32 R13, R4, 0x4, RZ ;  /* 0x00000004040d7824 */ /* 0x000fe200078e00ff */
[----:B------:R-:W-:-:S02]  /*0130*/  LOP3.LUT R3, R2, 0x7ffffff0, RZ, 0xc0, !PT ;  /* 0x7ffffff002037812 */ /* 0x000fc400078ec0ff */
[----:B------:R-:W-:Y:S02]  /*0140*/  LEA.HI R5, R5, R9, RZ, 0x4 ;  /* 0x0000000905057211 */ /* 0x000fe400078f20ff */
[----:B------:R-:W-:Y:S01]  /*0150*/  LOP3.LUT R13, R13, 0xffffffc0, RZ, 0xc0, !PT ;  /* 0xffffffc00d0d7812 */ /* 0x000fe200078ec0ff */
[----:B------:R-:W-:-:S04]  /*0160*/  IMAD.IADD R12, R12, 0x1, -R3 ;  /* 0x000000010c0c7824 */ /* 0x000fc800078e0a03 */
[----:B------:R-:W-:-:S04]  /*0170*/  IMAD R3, R12, 0x2, R13 ;  /* 0x000000020c037824 */ /* 0x000fc800078e020d */
[----:B--2---:R-:W-:Y:S01]  /*0180*/  IMAD.WIDE R2, R3, 0x4, R10 ;  /* 0x0000000403027825 */ /* 0x004fe200078e020a */
[----:B------:R-:W-:-:S04]  /*0190*/  LOP3.LUT R7, R6, 0x7ffffff0, RZ, 0xc0, !PT ;  /* 0x7ffffff006077812 */ /* 0x000fc800078ec0ff */
[----:B------:R-:W2:Y:S01]  /*01a0*/  LDG.E.EL R15, desc[UR4][R2.64] ;  /* 0x00000004020f7981 */ /* 0x000ea2000c2e1900 */
[----:B------:R-:W-:-:S03]  /*01b0*/  LOP3.LUT R27, R13, 0x20, RZ, 0xfc, !PT ;  /* 0x000000200d1b7812 */ /* 0x000fc600078efcff */
[----:B------:R1:W2:Y:S01]  /*01c0*/  LDG.E.EL R22, desc[UR4][R2.64+0x4] ;  /* 0x0000040402167981 */ /* 0x0002a2000c2e1900 */
[----:B------:R-:W-:Y:S01]  /*01d0*/  LOP3.LUT R6, R5, 0x7ffffff0, RZ, 0xc0, !PT ;  /* 0x7ffffff005067812 */ /* 0x000fe200078ec0ff */
[----:B------:R-:W-:Y:S01]  /*01e0*/  IMAD.IADD R8, R8, 0x1, -R7 ;  /* 0x0000000108087824 */ /* 0x000fe200078e0a07 */
[----:B------:R-:W-:Y:S01]  /*01f0*/  LOP3.LUT R5, R4, 0x7ffffff0, RZ, 0xc0, !PT ;  /* 0x7ffffff004057812 */ /* 0x000fe200078ec0ff */
[----:B------:R-:W-:Y:S02]  /*0200*/  IMAD R25, R12, 0x2, R27 ;  /* 0x000000020c197824 */ /* 0x000fe400078e021b */
[----:B------:R-:W-:Y:S02]  /*0210*/  IMAD R29, R8, 0x2, R13 ;  /* 0x00000002081d7824 */ /* 0x000fe400078e020d */
[----:B------:R-:W-:Y:S02]  /*0220*/  IMAD.IADD R9, R9, 0x1, -R6 ;  /* 0x0000000109097824 */ /* 0x000fe400078e0a06 */
[----:B------:R-:W-:-:S04]  /*0230*/  IMAD.WIDE R24, R25, 0x4, R10 ;  /* 0x0000000419187825 */ /* 0x000fc800078e020a */
[----:B------:R-:W-:Y:S01]  /*0240*/  IMAD.WIDE R28, R29, 0x4, R10 ;  /* 0x000000041d1c7825 */ /* 0x000fe200078e020a */
[----:B------:R3:W4:Y:S03]  /*0250*/  LDG.E.EL R17, desc[UR4][R24.64] ;  /* 0x0000000418117981 */ /* 0x000726000c2e1900 */
[----:B------:R-:W-:Y:S01]  /*0260*/  IMAD R7, R9, 0x2, R13 ;  /* 0x0000000209077824 */ /* 0x000fe200078e020d */
[----:B------:R-:W5:Y:S01]  /*0270*/  LDG.E.EL R23, desc[UR4][R28.64] ;  /* 0x000000041c177981 */ /* 0x000f62000c2e1900 */
[----:B------:R-:W-:Y:S02]  /*0280*/  IMAD.IADD R26, R0, 0x1, -R5 ;  /* 0x00000001001a7824 */ /* 0x000fe400078e0a05 */
[----:B------:R-:W-:Y:S01]  /*0290*/  IMAD.WIDE R4, R7, 0x4, R10 ;  /* 0x0000000407047825 */ /* 0x000fe200078e020a */
[----:B------:R-:W5:Y:S03]  /*02a0*/  LDG.E.EL R16, desc[UR4][R28.64+0x4] ;  /* 0x000004041c107981 */ /* 0x000f66000c2e1900 */
[----:B------:R-:W-:Y:S01]  /*02b0*/  IMAD R7, R26, 0x2, R13 ;  /* 0x000000021a077824 */ /* 0x000fe200078e020d */
[----:B------:R-:W5:Y:S03]  /*02c0*/  LDG.E.EL R21, desc[UR4][R4.64] ;  /* 0x0000000404157981 */ /* 0x000f66000c2e1900 */
[----:B------:R-:W-:Y:S01]  /*02d0*/  IMAD.WIDE R6, R7, 0x4, R10 ;  /* 0x0000000407067825 */ /* 0x000fe200078e020a */
[----:B------:R3:W5:Y:S03]  /*02e0*/  LDG.E.EL R20, desc[UR4][R4.64+0x4] ;  /* 0x0000040404147981 */ /* 0x000766000c2e1900 */
[--C-:B-1----:R-:W-:Y:S01]  /*02f0*/  IMAD R3, R8, 0x2, R27.reuse ;  /* 0x0000000208037824 */ /* 0x102fe200078e021b */
[----:B------:R-:W5:Y:S01]  /*0300*/  LDG.E.EL R19, desc[UR4][R6.64] ;  /* 0x0000000406137981 */ /* 0x000f62000c2e1900 */
[----:B---3--:R-:W-:-:S03]  /*0310*/  IMAD R25, R9, 0x2, R27 ;  /* 0x0000000209197824 */ /* 0x008fc600078e021b */
[----:B------:R1:W3:Y:S01]  /*0320*/  LDG.E.EL R14, desc[UR4][R6.64+0x4] ;  /* 0x00000404060e7981 */ /* 0x0002e2000c2e1900 */
[----:B------:R-:W-:-:S04]  /*0330*/  IMAD.WIDE R2, R3, 0x4, R10 ;  /* 0x0000000403027825 */ /* 0x000fc800078e020a */
[----:B------:R-:W-:Y:S01]  /*0340*/  IMAD.WIDE R24, R25, 0x4, R10 ;  /* 0x0000000419187825 */ /* 0x000fe200078e020a */
[----:B------:R1:W3:Y:S03]  /*0350*/  LDG.E.EL R18, desc[UR4][R2.64] ;  /* 0x0000000402127981 */ /* 0x0002e6000c2e1900 */
[----:B------:R-:W-:Y:S02]  /*0360*/  IMAD R27, R26, 0x2, R27 ;  /* 0x000000021a1b7824 */ /* 0x000fe400078e021b */
[----:B------:R-:W3:Y:S02]  /*0370*/  LDG.E.EL R24, desc[UR4][R24.64] ;  /* 0x0000000418187981 */ /* 0x000ee4000c2e1900 */
[----:B0-----:R-:W-:Y:S01]  /*0380*/  IMAD.WIDE R4, R27, 0x4, R10 ;  /* 0x000000041b047825 */ /* 0x001fe200078e020a */
[----:B------:R-:W-:-:S04]  /*0390*/  LOP3.LUT R13, R13, 0x21, RZ, 0xfc, !PT ;  /* 0x000000210d0d7812 */ /* 0x000fc800078efcff */
[----:B------:R-:W3:Y:S01]  /*03a0*/  LDG.E.EL R27, desc[UR4][R4.64] ;  /* 0x00000004041b7981 */ /* 0x000ee2000c2e1900 */
[--C-:B------:R-:W-:Y:S02]  /*03b0*/  IMAD R29, R12, 0x2, R13.reuse ;  /* 0x000000020c1d7824 */ /* 0x100fe400078e020d */
[--C-:B------:R-:W-:Y:S02]  /*03c0*/  IMAD R8, R8, 0x2, R13.reuse ;  /* 0x0000000208087824 */ /* 0x100fe400078e020d */
[--C-:B------:R-:W-:Y:S02]  /*03d0*/  IMAD R9, R9, 0x2, R13.reuse ;  /* 0x0000000209097824 */ /* 0x100fe400078e020d */
[----:B-1----:R-:W-:Y:S02]  /*03e0*/  IMAD R7, R26, 0x2, R13 ;  /* 0x000000021a077824 */ /* 0x002fe400078e020d */
[----:B------:R-:W-:-:S04]  /*03f0*/  IMAD.WIDE R12, R29, 0x4, R10 ;  /* 0x000000041d0c7825 */ /* 0x000fc800078e020a */
[--C-:B------:R-:W-:Y:S01]  /*0400*/  IMAD.WIDE R2, R8, 0x4, R10.reuse ;  /* 0x0000000408027825 */ /* 0x100fe200078e020a */
[----:B------:R-:W3:Y:S03]  /*0410*/  LDG.E.EL R6, desc[UR4][R12.64] ;  /* 0x000000040c067981 */ /* 0x000ee6000c2e1900 */
[----:B------:R-:W-:-:S04]  /*0420*/  IMAD.WIDE R8, R9, 0x4, R10 ;  /* 0x0000000409087825 */ /* 0x000fc800078e020a */
[----:B------:R-:W-:Y:S01]  /*0430*/  IMAD.WIDE R10, R7, 0x4, R10 ;  /* 0x00000004070a7825 */ /* 0x000fe200078e020a */
[----:B------:R-:W3:Y:S04]  /*0440*/  LDG.E.EL R5, desc[UR4][R8.64] ;  /* 0x0000000408057981 */ /* 0x000ee8000c2e1900 */
[----:B------:R0:W3:Y:S04]  /*0450*/  LDG.E.EL R7, desc[UR4][R2.64] ;  /* 0x0000000402077981 */ /* 0x0000e8000c2e1900 */
[----:B------:R1:W3:Y:S01]  /*0460*/  LDG.E.EL R4, desc[UR4][R10.64] ;  /* 0x000000040a047981 */ /* 0x0002e2000c2e1900 */
[----:B0-----:R-:W0:Y:S02]  /*0470*/  LDC.64 R2, c[0x0][0x218] ;  /* 0x00008600ff027b82 */ /* 0x001e240000000a00 */
[----:B0-----:R-:W-:Y:S01]  /*0480*/  IMAD.WIDE R2, R0, 0x4, R2 ;  /* 0x0000000400027825 */ /* 0x001fe200078e0202 */
[----:B--2---:R-:W-:-:S02]  /*0490*/  FSETP.GT.AND P5, PT, R22, R15, PT ;  /* 0x0000000f1600720b */ /* 0x004fc40003fa4000 */
[----:B------:R-:W-:-:S11]  /*04a0*/  FSETP.NAN.AND P0, PT, R22, R22, PT ;  /* 0x000000161600720b */ /* 0x000fd60003f08000 */
[----:B------:R-:W-:-:S04]  /*04b0*/  @!P5 SEL R22, R22, R15, P0 ;  /* 0x0000000f1616d207 */ /* 0x000fc80000000000 */
[----:B----4-:R-:W-:Y:S02]  /*04c0*/  FSETP.GEU.AND P1, PT, R22, R17, PT ;  /* 0x000000111600720b */ /* 0x010fe40003f2e000 */
[C---:B-----5:R-:W-:Y:S02]  /*04d0*/  FSETP.GT.AND P4, PT, R16.reuse, R23, PT ;  /* 0x000000171000720b */ /* 0x060fe40003f84000 */
[----:B------:R-:W-:Y:S02]  /*04e0*/  FSETP.NAN.AND P6, PT, R17, R17, PT ;  /* 0x000000111100720b */ /* 0x000fe40003fc8000 */
[----:B------:R-:W-:Y:S02]  /*04f0*/  FSETP.NAN.AND P0, PT, R16, R16, PT ;  /* 0x000000101000720b */ /* 0x000fe40003f08000 */
[----:B------:R-:W-:-:S05]  /*0500*/  FSETP.GT.AND P3, PT, R20, R21, PT ;  /* 0x000000151400720b */ /* 0x000fca0003f64000 */
[----:B------:R-:W-:Y:S02]  /*0510*/  @P1 SEL R17, R17, R22, P6 ;  /* 0x0000001611111207 */ /* 0x000fe40003000000 */
[----:B------:R-:W-:Y:S02]  /*0520*/  FSETP.NAN.AND P6, PT, R20, R20, PT ;  /* 0x000000141400720b */ /* 0x000fe40003fc8000 */
[----:B---3--:R-:W-:Y:S02]  /*0530*/  FSETP.GT.AND P2, PT, R14, R19, PT ;  /* 0x000000130e00720b */ /* 0x008fe40003f44000 */
[----:B------:R-:W-:Y:S02]  /*0540*/  @!P4 SEL R16, R16, R23, P0 ;  /* 0x000000171010c207 */ /* 0x000fe40000000000 */
[----:B------:R-:W-:Y:S02]  /*0550*/  @!P3 SEL R20, R20, R21, P6 ;  /* 0x000000151414b207 */ /* 0x000fe40003000000 */
[----:B------:R-:W-:-:S02]  /*0560*/  FSETP.GEU.AND P0, PT, R16, R18, PT ;  /* 0x000000121000720b */ /* 0x000fc40003f0e000 */
[----:B------:R-:W-:Y:S02]  /*0570*/  FSETP.NAN.AND P6, PT, R14, R14, PT ;  /* 0x0000000e0e00720b */ /* 0x000fe40003fc8000 */
[----:B------:R-:W-:Y:S02]  /*0580*/  SEL R9, RZ, 0x1, !P5 ;  /* 0x00000001ff097807 */ /* 0x000fe40006800000 */
[----:B------:R-:W-:Y:S02]  /*0590*/  FSETP.GEU.AND P5, PT, R20, R24, PT ;  /* 0x000000181400720b */ /* 0x000fe40003fae000 */
[----:B------:R-:W-:Y:S02]  /*05a0*/  @!P2 SEL R14, R14, R19, P6 ;  /* 0x000000130e0ea207 */ /* 0x000fe40003000000 */
[----:B------:R-:W-:Y:S02]  /*05b0*/  SEL R8, RZ, 0x1, !P4 ;  /* 0x00000001ff087807 */ /* 0x000fe40006000000 */
[----:B------:R-:W-:-:S02]  /*05c0*/  FSETP.NAN.AND P6, PT, R18, R18, PT ;  /* 0x000000121200720b */ /* 0x000fc40003fc8000 */
[-C--:B------:R-:W-:Y:S02]  /*05d0*/  FSETP.GEU.AND P4, PT, R14, R27.reuse, PT ;  /* 0x0000001b0e00720b */ /* 0x080fe40003f8e000 */
[----:B------:R-:W-:Y:S02]  /*05e0*/  @P0 SEL R18, R18, R16, P6 ;  /* 0x0000001012120207 */ /* 0x000fe40003000000 */
[C---:B------:R-:W-:Y:S02]  /*05f0*/  FSETP.NAN.AND P6, PT, R24.reuse, R24, PT ;  /* 0x000000181800720b */ /* 0x040fe40003fc8000 */
[----:B-1----:R-:W-:Y:S02]  /*0600*/  SEL R11, RZ, 0x1, !P2 ;  /* 0x00000001ff0b7807 */ /* 0x002fe40005000000 */
[----:B------:R-:W-:Y:S02]  /*0610*/  @P5 SEL R24, R24, R20, P6 ;  /* 0x0000001418185207 */ /* 0x000fe40003000000 */
[----:B------:R-:W-:-:S02]  /*0620*/  FSETP.NAN.AND P6, PT, R27, R27, PT ;  /* 0x0000001b1b00720b */ /* 0x000fc40003fc8000 */
[----:B------:R-:W-:Y:S02]  /*0630*/  SEL R11, R11, 0x2, P4 ;  /* 0x000000020b0b7807 */ /* 0x000fe40002000000 */
[----:B------:R-:W-:Y:S02]  /*0640*/  @P4 SEL R27, R27, R14, P6 ;  /* 0x0000000e1b1b4207 */ /* 0x000fe40003000000 */
[----:B------:R-:W-:Y:S02]  /*0650*/  FSETP.GEU.AND P4, PT, R17, R6, PT ;  /* 0x000000061100720b */ /* 0x000fe40003f8e000 */
[----:B------:R-:W-:Y:S02]  /*0660*/  SEL R10, RZ, 0x1, !P3 ;  /* 0x00000001ff0a7807 */ /* 0x000fe40005800000 */
[----:B------:R-:W-:Y:S02]  /*0670*/  SEL R9, R9, 0x2, P1 ;  /* 0x0000000209097807 */ /* 0x000fe40000800000 */
[----:B------:R-:W-:-:S02]  /*0680*/  SEL R8, R8, 0x2, P0 ;  /* 0x0000000208087807 */ /* 0x000fc40000000000 */
[----:B------:R-:W-:Y:S02]  /*0690*/  FSETP.GEU.AND P0, PT, R18, R7, PT ;  /* 0x000000071200720b */ /* 0x000fe40003f0e000 */
[----:B------:R-:W-:Y:S02]  /*06a0*/  FSETP.GEU.AND P1, PT, R24, R5, PT ;  /* 0x000000051800720b */ /* 0x000fe40003f2e000 */
[----:B------:R-:W-:Y:S02]  /*06b0*/  FSETP.GEU.AND P2, PT, R27, R4, PT ;  /* 0x000000041b00720b */ /* 0x000fe40003f4e000 */
[----:B------:R-:W-:Y:S02]  /*06c0*/  SEL R10, R10, 0x2, P5 ;  /* 0x000000020a0a7807 */ /* 0x000fe40002800000 */
[----:B------:R-:W-:Y:S02]  /*06d0*/  FSETP.NAN.AND P3, PT, R6, R6, PT ;  /* 0x000000060600720b */ /* 0x000fe40003f68000 */
[----:B------:R-:W-:-:S02]  /*06e0*/  SEL R9, R9, 0x3, P4 ;  /* 0x0000000309097807 */ /* 0x000fc40002000000 */
[----:B------:R-:W-:Y:S02]  /*06f0*/  SEL R8, R8, 0x3, P0 ;  /* 0x0000000308087807 */ /* 0x000fe40000000000 */
[----:B------:R-:W-:Y:S02]  /*0700*/  SEL R10, R10, 0x3, P1 ;  /* 0x000000030a0a7807 */ /* 0x000fe40000800000 */
[----:B------:R-:W-:Y:S02]  /*0710*/  SEL R11, R11, 0x3, P2 ;  /* 0x000000030b0b7807 */ /* 0x000fe40001000000 */
[----:B------:R-:W-:Y:S02]  /*0720*/  @P4 SEL R6, R6, R17, P3 ;  /* 0x0000001106064207 */ /* 0x000fe40001800000 */
[----:B------:R-:W-:Y:S02]  /*0730*/  PRMT R13, R9, 0x3340, R8 ;  /* 0x00003340090d7816 */ /* 0x000fe40000000008 */
[----:B------:R-:W-:-:S02]  /*0740*/  FSETP.NAN.AND P3, PT, R7, R7, PT ;  /* 0x000000070700720b */ /* 0x000fc40003f68000 */
[----:B------:R-:W-:Y:S02]  /*0750*/  FSETP.NAN.AND P4, PT, R5, R5, PT ;  /* 0x000000050500720b */ /* 0x000fe40003f88000 */
[----:B------:R-:W-:Y:S02]  /*0760*/  FSETP.NAN.AND P5, PT, R4, R4, PT ;  /* 0x000000040400720b */ /* 0x000fe40003fa8000 */
[----:B------:R-:W-:Y:S02]  /*0770*/  PRMT R10, R11, 0x3340, R10 ;  /* 0x000033400b0a7816 */ /* 0x000fe4000000000a */
[----:B------:R-:W-:Y:S02]  /*0780*/  IADD3 R8, P6, R0, UR6, RZ ;  /* 0x0000000600087c10 */ /* 0x000fe4000ffde0ff */
[----:B------:R-:W-:Y:S02]  /*0790*/  @P0 SEL R7, R7, R18, P3 ;  /* 0x0000001207070207 */ /* 0x000fe40001800000 */
[----:B------:R-:W-:-:S02]  /*07a0*/  @P1 SEL R5, R5, R24, P4 ;  /* 0x0000001805051207 */ /* 0x000fc40002000000 */
[----:B------:R-:W-:Y:S02]  /*07b0*/  @P2 SEL R4, R4, R27, P5 ;  /* 0x0000001b04042207 */ /* 0x000fe40002800000 */
[----:B------:R-:W-:Y:S02]  /*07c0*/  LEA.HI.X.SX32 R9, R0, UR7, 0x1, P6 ;  /* 0x0000000700097c11 */ /* 0x000fe4000b0f0eff */
[----:B------:R-:W-:Y:S01]  /*07d0*/  PRMT R13, R10, 0x5410, R13 ;  /* 0x000054100a0d7816 */ /* 0x000fe2000000000d */
[----:B------:R-:W-:Y:S04]  /*07e0*/  STG.E.128 desc[UR4][R2.64], R4 ;  /* 0x0000000402007986 */ /* 0x000fe8000c101d04 */
[----:B------:R-:W-:Y:S01]  /*07f0*/  STG.E desc[UR4][R8.64], R13 ;  /* 0x0000000d08007986 */ /* 0x000fe2000c101904 */
[----:B------:R-:W-:Y:S05]  /*0800*/  EXIT ;  /* 0x000000000000794d */ /* 0x000fea0003800000 */
.L_x_0:
[----:B------:R-:W-:-:S00]  /*0810*/  BRA `(.L_x_0) ;  /* 0xfffffffc00fc7947 */ /* 0x000fc0000383ffff */
[----:B------:R-:W-:-:S00]  /*0820*/  NOP ;  /* 0x0000000000007918 */ /* 0x000fc00000000000 */
        /* <DEDUP_REMOVED lines=13> */
.L_x_1:


//--------------------- .nv.constant0.triton_poi_fused_max_pool2d_with_indices_7 --------------------------
	.section	.nv.constant0.triton_poi_fused_max_pool2d_with_indices_7,"a",@progbits
	.sectionflags	@""
	.align	4
.nv.constant0.triton_poi_fused_max_pool2d_with_indices_7:
	.zero		556
